	.headerflags	@"EF_CUDA_TEXMODE_UNIFIED EF_CUDA_64BIT_ADDRESS EF_CUDA_ACCELERATORS EF_CUDA_SM90 EF_CUDA_VIRTUAL_SM(EF_CUDA_SM90)"
	.elftype	@"ET_EXEC"


//--------------------- .nv.info                  --------------------------
	.section	.nv.info,"",@"SHT_CUDA_INFO"
	.align	4


	//----- nvinfo : EIATTR_REGCOUNT
	.align		4
        /*0000*/ 	.byte	0x04, 0x2f
        /*0002*/ 	.short	(.L_3 - .L_2)
	.align		4
.L_2:
        /*0004*/ 	.word	index@(triton_poi_fused__native_batch_norm_legit_no_training_relu_52)
        /*0008*/ 	.word	0x00000020


	//----- nvinfo : EIATTR_MIN_STACK_SIZE
	.align		4
.L_3:
        /*000c*/ 	.byte	0x04, 0x12
        /*000e*/ 	.short	(.L_5 - .L_4)
	.align		4
.L_4:
        /*0010*/ 	.word	index@(triton_poi_fused__native_batch_norm_legit_no_training_relu_52)
        /*0014*/ 	.word	0x00000000


	//----- nvinfo : EIATTR_FRAME_SIZE
	.align		4
.L_5:
        /*0018*/ 	.byte	0x04, 0x11
        /*001a*/ 	.short	(.L_7 - .L_6)
	.align		4
.L_6:
        /*001c*/ 	.word	index@(triton_poi_fused__native_batch_norm_legit_no_training_relu_52)
        /*0020*/ 	.word	0x00000000


	//----- nvinfo : EIATTR_MIN_STACK_SIZE
	.align		4
.L_7:
        /*0024*/ 	.byte	0x04, 0x12
        /*0026*/ 	.short	(.L_9 - .L_8)
	.align		4
.L_8:
        /*0028*/ 	.word	index@(triton_poi_fused__native_batch_norm_legit_no_training_relu_52)
        /*002c*/ 	.word	0x00000000
.L_9:


//--------------------- .nv.info.triton_poi_fused__native_batch_norm_legit_no_training_relu_52 --------------------------
	.section	.nv.info.triton_poi_fused__native_batch_norm_legit_no_training_relu_52,"",@"SHT_CUDA_INFO"
	.sectionflags	@""
	.align	4


	//----- nvinfo : EIATTR_CUDA_API_VERSION
	.align		4
        /*0000*/ 	.byte	0x04, 0x37
        /*0002*/ 	.short	(.L_11 - .L_10)
.L_10:
        /*0004*/ 	.word	0x0000007c


	//----- nvinfo : EIATTR_KPARAM_INFO
	.align		4
.L_11:
        /*0008*/ 	.byte	0x04, 0x17
        /*000a*/ 	.short	(.L_13 - .L_12)
.L_12:
        /*000c*/ 	.word	0x00000000
        /*0010*/ 	.short	0x0007
        /*0012*/ 	.short	0x0034
        /*0014*/ 	.byte	0x00, 0xf0, 0x11, 0x00


	//----- nvinfo : EIATTR_KPARAM_INFO
	.align		4
.L_13:
        /*0018*/ 	.byte	0x04, 0x17
        /*001a*/ 	.short	(.L_15 - .L_14)
.L_14:
        /*001c*/ 	.word	0x00000000
        /*0020*/ 	.short	0x0006
        /*0022*/ 	.short	0x0030
        /*0024*/ 	.byte	0x00, 0xf0, 0x11, 0x00


	//----- nvinfo : EIATTR_KPARAM_INFO
	.align		4
.L_15:
        /*0028*/ 	.byte	0x04, 0x17
        /*002a*/ 	.short	(.L_17 - .L_16)
.L_16:
        /*002c*/ 	.word	0x00000000
        /*0030*/ 	.short	0x0005
        /*0032*/ 	.short	0x0028
        /*0034*/ 	.byte	0x00, 0xf4, 0x21, 0x00


	//----- nvinfo : EIATTR_KPARAM_INFO
	.align		4
.L_17:
        /*0038*/ 	.byte	0x04, 0x17
        /*003a*/ 	.short	(.L_19 - .L_18)
.L_18:
        /*003c*/ 	.word	0x00000000
        /*0040*/ 	.short	0x0004
        /*0042*/ 	.short	0x0020
        /*0044*/ 	.byte	0x00, 0xf4, 0x21, 0x00


	//----- nvinfo : EIATTR_KPARAM_INFO
	.align		4
.L_19:
        /*0048*/ 	.byte	0x04, 0x17
        /*004a*/ 	.short	(.L_21 - .L_20)
.L_20:
        /*004c*/ 	.word	0x00000000
        /*0050*/ 	.short	0x0003
        /*0052*/ 	.short	0x0018
        /*0054*/ 	.byte	0x00, 0xf4, 0x21, 0x00


	//----- nvinfo : EIATTR_KPARAM_INFO
	.align		4
.L_21:
        /*0058*/ 	.byte	0x04, 0x17
        /*005a*/ 	.short	(.L_23 - .L_22)
.L_22:
        /*005c*/ 	.word	0x00000000
        /*0060*/ 	.short	0x0002
        /*0062*/ 	.short	0x0010
        /*0064*/ 	.byte	0x00, 0xf4, 0x21, 0x00


	//----- nvinfo : EIATTR_KPARAM_INFO
	.align		4
.L_23:
        /*0068*/ 	.byte	0x04, 0x17
        /*006a*/ 	.short	(.L_25 - .L_24)
.L_24:
        /*006c*/ 	.word	0x00000000
        /*0070*/ 	.short	0x0001
        /*0072*/ 	.short	0x0008
        /*0074*/ 	.byte	0x00, 0xf4, 0x21, 0x00


	//----- nvinfo : EIATTR_KPARAM_INFO
	.align		4
.L_25:
        /*0078*/ 	.byte	0x04, 0x17
        /*007a*/ 	.short	(.L_27 - .L_26)
.L_26:
        /*007c*/ 	.word	0x00000000
        /*0080*/ 	.short	0x0000
        /*0082*/ 	.short	0x0000
        /*0084*/ 	.byte	0x00, 0xf4, 0x21, 0x00


	//----- nvinfo : EIATTR_SPARSE_MMA_MASK
	.align		4
.L_27:
        /*0088*/ 	.byte	0x03, 0x50
        /*008a*/ 	.short	0x0000


	//----- nvinfo : EIATTR_MAXREG_COUNT
	.align		4
        /*008c*/ 	.byte	0x03, 0x1b
        /*008e*/ 	.short	0x00ff


	//----- nvinfo : EIATTR_EXIT_INSTR_OFFSETS
	.align		4
        /*0090*/ 	.byte	0x04, 0x1c
        /*0092*/ 	.short	(.L_29 - .L_28)


	//   ....[0]....
.L_28:
        /*0094*/ 	.word	0x00000bd0


	//   ....[1]....
        /*0098*/ 	.word	0x00000ca0


	//----- nvinfo : EIATTR_REQNTID
	.align		4
.L_29:
        /*009c*/ 	.byte	0x04, 0x10
        /*009e*/ 	.short	(.L_31 - .L_30)
.L_30:
        /*00a0*/ 	.word	0x00000080
        /*00a4*/ 	.word	0x00000001
        /*00a8*/ 	.word	0x00000001


	//----- nvinfo : EIATTR_CBANK_PARAM_SIZE
	.align		4
.L_31:
        /*00ac*/ 	.byte	0x03, 0x19
        /*00ae*/ 	.short	0x0038


	//----- nvinfo : EIATTR_PARAM_CBANK
	.align		4
        /*00b0*/ 	.byte	0x04, 0x0a
        /*00b2*/ 	.short	(.L_33 - .L_32)
	.align		4
.L_32:
        /*00b4*/ 	.word	index@(.nv.constant0.triton_poi_fused__native_batch_norm_legit_no_training_relu_52)
        /*00b8*/ 	.short	0x0210
        /*00ba*/ 	.short	0x0038


	//----- nvinfo : EIATTR_SW_WAR
	.align		4
.L_33:
        /*00bc*/ 	.byte	0x04, 0x36
        /*00be*/ 	.short	(.L_35 - .L_34)
.L_34:
        /*00c0*/ 	.word	0x00000008
.L_35:


//--------------------- .nv.callgraph             --------------------------
	.section	.nv.callgraph,"",@"SHT_CUDA_CALLGRAPH"
	.align	4
	.sectionentsize	8
	.align		4
        /*0000*/ 	.word	0x00000000
	.align		4
        /*0004*/ 	.word	0xffffffff
	.align		4
        /*0008*/ 	.word	0x00000000
	.align		4
        /*000c*/ 	.word	0xfffffffe
	.align		4
        /*0010*/ 	.word	0x00000000
	.align		4
        /*0014*/ 	.word	0xfffffffd
	.align		4
        /*0018*/ 	.word	0x00000000
	.align		4
        /*001c*/ 	.word	0xfffffffc


//--------------------- .nv.constant4             --------------------------
	.section	.nv.constant4,"a",@progbits
	.align	8
	.align		8
.nv.constant4:
        /*0000*/ 	.dword	_$_str
	.align		8
        /*0008*/ 	.dword	_$_str_$_2


//--------------------- .text.triton_poi_fused__native_batch_norm_legit_no_training_relu_52 --------------------------
	.section	.text.triton_poi_fused__native_batch_norm_legit_no_training_relu_52,"ax",@progbits
	.sectionflags	@"SHF_BARRIERS=1"
	.align	128
        .global         triton_poi_fused__native_batch_norm_legit_no_training_relu_52
        .type           triton_poi_fused__native_batch_norm_legit_no_training_relu_52,@function
        .size           triton_poi_fused__native_batch_norm_legit_no_training_relu_52,(.L_x_1 - triton_poi_fused__native_batch_norm_legit_no_training_relu_52)
        .other          triton_poi_fused__native_batch_norm_legit_no_training_relu_52,@"STO_CUDA_ENTRY STV_DEFAULT"
triton_poi_fused__native_batch_norm_legit_no_training_relu_52:
.text.triton_poi_fused__native_batch_norm_legit_no_training_relu_52:
[----:B------:R-:W0:Y:S01]  /*0000*/  LDC R1, c[0x0][0x28] ;  /* 0x00000a00ff017b82 */ /* 0x000e220000000800 */
[----:B------:R-:W1:Y:S07]  /*0010*/  S2R R2, SR_CTAID.Y ;  /* 0x0000000000027919 */ /* 0x000e6e0000002600 */
[----:B------:R-:W2:Y:S01]  /*0020*/  LDC.64 R8, c[0x0][0x220] ;  /* 0x00008800ff087b82 */ /* 0x000ea20000000a00 */
[----:B------:R-:W-:Y:S02]  /*0030*/  CS2R R4, SRZ ;  /* 0x0000000000047805 */ /* 0x000fe4000001ff00 */
[----:B------:R-:W-:Y:S01]  /*0040*/  CS2R R6, SRZ ;  /* 0x0000000000067805 */ /* 0x000fe2000001ff00 */
[----:B------:R-:W3:Y:S01]  /*0050*/  S2R R10, SR_TID.X ;  /* 0x00000000000a7919 */ /* 0x000ee20000002100 */
[----:B------:R-:W-:Y:S01]  /*0060*/  ULDC.64 UR6, c[0x0][0x208] ;  /* 0x0000820000067ab9 */ /* 0x000fe20000000a00 */
[----:B------:R-:W4:Y:S02]  /*0070*/  S2R R11, SR_CTAID.X ;  /* 0x00000000000b7919 */ /* 0x000f240000002500 */
[----:B------:R-:W5:Y:S08]  /*0080*/  LDC.64 R24, c[0x0][0x210] ;  /* 0x00008400ff187b82 */ /* 0x000f700000000a00 */
[----:B------:R-:W2:Y:S01]  /*0090*/  LDC.64 R26, c[0x0][0x218] ;  /* 0x00008600ff1a7b82 */ /* 0x000ea20000000a00 */
[----:B-1----:R-:W-:-:S02]  /*00a0*/  IMAD.SHL.U32 R2, R2, 0x20, RZ ;  /* 0x0000002002027824 */ /* 0x002fc400078e00ff */
[----:B---3--:R-:W-:-:S05]  /*00b0*/  IMAD.SHL.U32 R21, R10, 0x4, RZ ;  /* 0x000000040a157824 */ /* 0x008fca00078e00ff */
[----:B------:R-:W-:-:S04]  /*00c0*/  LOP3.LUT R20, R2, 0x1c, R21, 0xf8, !PT ;  /* 0x0000001c02147812 */ /* 0x000fc800078ef815 */
[C---:B------:R-:W-:Y:S01]  /*00d0*/  ISETP.GE.AND P0, PT, R20.reuse, 0x300, PT ;  /* 0x000003001400780c */ /* 0x040fe20003f06270 */
[----:B------:R-:W-:-:S05]  /*00e0*/  IMAD.HI R0, R20, 0x2aaaaaab, RZ ;  /* 0x2aaaaaab14007827 */ /* 0x000fca00078e02ff */
[----:B------:R-:W-:-:S04]  /*00f0*/  SHF.R.U32.HI R3, RZ, 0x1f, R0 ;  /* 0x0000001fff037819 */ /* 0x000fc80000011600 */
[----:B------:R-:W-:-:S05]  /*0100*/  LEA.HI.SX32 R13, R0, R3, 0x1b ;  /* 0x00000003000d7211 */ /* 0x000fca00078fdaff */
[----:B------:R-:W-:-:S04]  /*0110*/  IMAD R20, R13, -0xc0, R20 ;  /* 0xffffff400d147824 */ /* 0x000fc800078e0214 */
[----:B--2---:R-:W-:-:S05]  /*0120*/  IMAD.WIDE R8, R20, 0x4, R8 ;  /* 0x0000000414087825 */ /* 0x004fca00078e0208 */
[----:B------:R1:W2:Y:S01]  /*0130*/  @!P0 LDG.E.EL.128 R4, desc[UR6][R8.64] ;  /* 0x0000000608048981 */ /* 0x0002a2000c2e1d00 */
[----:B------:R-:W-:Y:S01]  /*0140*/  SHF.R.U32.HI R3, RZ, 0x3, R10 ;  /* 0x00000003ff037819 */ /* 0x000fe2000001160a */
[----:B----4-:R-:W-:Y:S01]  /*0150*/  IMAD.SHL.U32 R0, R11, 0x20, RZ ;  /* 0x000000200b007824 */ /* 0x010fe200078e00ff */
[----:B------:R-:W-:Y:S01]  /*0160*/  CS2R R14, SRZ ;  /* 0x00000000000e7805 */ /* 0x000fe2000001ff00 */
[----:B------:R-:W-:Y:S01]  /*0170*/  IMAD R13, R13, 0x3000, R20 ;  /* 0x000030000d0d7824 */ /* 0x000fe200078e0214 */
[----:B------:R-:W-:Y:S02]  /*0180*/  SGXT.U32 R3, R3, 0x4 ;  /* 0x000000040303781a */ /* 0x000fe40000000000 */
[----:B------:R-:W-:Y:S01]  /*0190*/  CS2R R18, SRZ ;  /* 0x0000000000127805 */ /* 0x000fe2000001ff00 */
[----:B0-----:R-:W-:Y:S01]  /*01a0*/  IMAD.WIDE R26, R20, 0x4, R26 ;  /* 0x00000004141a7825 */ /* 0x001fe200078e021a */
[----:B------:R-:W-:Y:S02]  /*01b0*/  LOP3.LUT R10, R0, R3, RZ, 0xfc, !PT ;  /* 0x00000003000a7212 */ /* 0x000fe400078efcff */
[----:B-1----:R-:W-:-:S02]  /*01c0*/  CS2R R8, SRZ ;  /* 0x0000000000087805 */ /* 0x002fc4000001ff00 */
[----:B------:R-:W-:Y:S02]  /*01d0*/  LOP3.LUT R11, R0, 0x10, R3, 0xfe, !PT ;  /* 0x00000010000b7812 */ /* 0x000fe400078efe03 */
[C---:B------:R-:W-:Y:S01]  /*01e0*/  ISETP.LT.AND P1, PT, R10.reuse, 0x40, !P0 ;  /* 0x000000400a00780c */ /* 0x040fe20004721270 */
[--C-:B------:R-:W-:Y:S01]  /*01f0*/  IMAD R23, R10, 0xc0, R13.reuse ;  /* 0x000000c00a177824 */ /* 0x100fe200078e020d */
[C---:B------:R-:W-:Y:S01]  /*0200*/  ISETP.LT.AND P2, PT, R11.reuse, 0x40, !P0 ;  /* 0x000000400b00780c */ /* 0x040fe20004741270 */
[----:B------:R-:W-:Y:S01]  /*0210*/  IMAD R17, R11, 0xc0, R13 ;  /* 0x000000c00b117824 */ /* 0x000fe200078e020d */
[----:B------:R-:W-:Y:S01]  /*0220*/  CS2R R10, SRZ ;  /* 0x00000000000a7805 */ /* 0x000fe2000001ff00 */
[----:B-----5:R-:W-:Y:S01]  /*0230*/  IMAD.WIDE R22, R23, 0x4, R24 ;  /* 0x0000000417167825 */ /* 0x020fe200078e0218 */
[----:B------:R-:W-:-:S03]  /*0240*/  CS2R R12, SRZ ;  /* 0x00000000000c7805 */ /* 0x000fc6000001ff00 */
[----:B------:R-:W-:Y:S01]  /*0250*/  IMAD.WIDE R24, R17, 0x4, R24 ;  /* 0x0000000411187825 */ /* 0x000fe200078e0218 */
[----:B------:R-:W-:Y:S02]  /*0260*/  CS2R R16, SRZ ;  /* 0x0000000000107805 */ /* 0x000fe4000001ff00 */
[----:B------:R0:W3:Y:S04]  /*0270*/  @!P0 LDG.E.EL.128 R12, desc[UR6][R26.64] ;  /* 0x000000061a0c8981 */ /* 0x0000e8000c2e1d00 */
[----:B------:R1:W3:Y:S04]  /*0280*/  @P1 LDG.E.EL.128 R8, desc[UR6][R22.64] ;  /* 0x0000000616081981 */ /* 0x0002e8000c2e1d00 */
[----:B------:R4:W5:Y:S01]  /*0290*/  @P2 LDG.E.EL.128 R16, desc[UR6][R24.64] ;  /* 0x0000000618102981 */ /* 0x000962000c2e1d00 */
[----:B0-----:R-:W0:Y:S01]  /*02a0*/  LDC.64 R26, c[0x0][0x228] ;  /* 0x00008a00ff1a7b82 */ /* 0x001e220000000a00 */
[----:B--2---:R-:W-:-:S04]  /*02b0*/  FADD R4, R4, 0.0010000000474974513054 ;  /* 0x3a83126f04047421 */ /* 0x004fc80000000000 */
[----:B------:R-:W2:Y:S01]  /*02c0*/  MUFU.SQRT R28, R4 ;  /* 0x00000004001c7308 */ /* 0x000ea20000002000 */
[----:B-1----:R-:W-:Y:S01]  /*02d0*/  FADD R23, R7, 0.0010000000474974513054 ;  /* 0x3a83126f07177421 */ /* 0x002fe20000000000 */
[----:B------:R-:W-:Y:S01]  /*02e0*/  FADD R6, R6, 0.0010000000474974513054 ;  /* 0x3a83126f06067421 */ /* 0x000fe20000000000 */
[----:B------:R-:W-:-:S05]  /*02f0*/  FADD R5, R5, 0.0010000000474974513054 ;  /* 0x3a83126f05057421 */ /* 0x000fca0000000000 */
[----:B----4-:R-:W1:Y:S01]  /*0300*/  MUFU.SQRT R24, R6 ;  /* 0x0000000600187308 */ /* 0x010e620000002000 */
[----:B--2---:R-:W-:-:S07]  /*0310*/  FSETP.GT.AND P6, PT, R28, 8.50705917302346158658e+37, PT ;  /* 0x7e8000001c00780b */ /* 0x004fce0003fc4000 */
[----:B------:R-:W2:Y:S01]  /*0320*/  MUFU.SQRT R23, R23 ;  /* 0x0000001700177308 */ /* 0x000ea20000002000 */
[----:B------:R-:W-:Y:S01]  /*0330*/  FSETP.GEU.AND P1, PT, R28, 1.175494350822287508e-38, PT ;  /* 0x008000001c00780b */ /* 0x000fe20003f2e000 */
[----:B------:R-:W-:-:S06]  /*0340*/  IMAD.MOV.U32 R7, RZ, RZ, 0x3e800000 ;  /* 0x3e800000ff077424 */ /* 0x000fcc00078e00ff */
[----:B------:R4:W0:Y:S01]  /*0350*/  MUFU.SQRT R29, R5 ;  /* 0x00000005001d7308 */ /* 0x0008220000002000 */
[----:B-1----:R-:W-:Y:S01]  /*0360*/  FSETP.GT.AND P4, PT, R24, 8.50705917302346158658e+37, PT ;  /* 0x7e8000001800780b */ /* 0x002fe20003f84000 */
[----:B------:R-:W-:Y:S01]  /*0370*/  @P6 FMUL R28, R28, 0.25 ;  /* 0x3e8000001c1c6820 */ /* 0x000fe20000400000 */
[----:B----4-:R-:W-:Y:S02]  /*0380*/  FSEL R5, R7, 1, P6 ;  /* 0x3f80000007057808 */ /* 0x010fe40003000000 */
[----:B--2---:R-:W-:Y:S01]  /*0390*/  FSETP.GT.AND P6, PT, R23, 8.50705917302346158658e+37, PT ;  /* 0x7e8000001700780b */ /* 0x004fe20003fc4000 */
[----:B------:R-:W-:Y:S01]  /*03a0*/  @!P1 FMUL R28, R28, 16777216 ;  /* 0x4b8000001c1c9820 */ /* 0x000fe20000400000 */
[----:B------:R-:W-:Y:S01]  /*03b0*/  FSETP.GEU.AND P5, PT, R24, 1.175494350822287508e-38, PT ;  /* 0x008000001800780b */ /* 0x000fe20003fae000 */
[----:B------:R-:W-:Y:S01]  /*03c0*/  @!P1 FMUL R5, R5, 16777216 ;  /* 0x4b80000005059820 */ /* 0x000fe20000400000 */
[----:B0-----:R-:W-:Y:S02]  /*03d0*/  FSETP.GT.AND P2, PT, R29, 8.50705917302346158658e+37, PT ;  /* 0x7e8000001d00780b */ /* 0x001fe40003f44000 */
[----:B------:R-:W-:-:S02]  /*03e0*/  FSETP.GEU.AND P1, PT, R23, 1.175494350822287508e-38, PT ;  /* 0x008000001700780b */ /* 0x000fc40003f2e000 */
[----:B------:R-:W-:Y:S01]  /*03f0*/  FSETP.GEU.AND P3, PT, R29, 1.175494350822287508e-38, PT ;  /* 0x008000001d00780b */ /* 0x000fe20003f6e000 */
[C---:B---3--:R-:W-:Y:S01]  /*0400*/  FADD R22, -R12.reuse, R8 ;  /* 0x000000080c167221 */ /* 0x048fe20000000100 */
[----:B-----5:R-:W-:Y:S01]  /*0410*/  FADD R16, -R12, R16 ;  /* 0x000000100c107221 */ /* 0x020fe20000000100 */
[----:B------:R-:W-:Y:S01]  /*0420*/  @P4 FMUL R24, R24, 0.25 ;  /* 0x3e80000018184820 */ /* 0x000fe20000400000 */
[----:B------:R-:W-:Y:S01]  /*0430*/  FADD R12, -R13, R9 ;  /* 0x000000090d0c7221 */ /* 0x000fe20000000100 */
[----:B------:R-:W-:Y:S01]  /*0440*/  @P6 FMUL R23, R23, 0.25 ;  /* 0x3e80000017176820 */ /* 0x000fe20000400000 */
[----:B------:R-:W0:Y:S01]  /*0450*/  LDC.64 R8, c[0x0][0x230] ;  /* 0x00008c00ff087b82 */ /* 0x000e220000000a00 */
[----:B------:R-:W-:Y:S02]  /*0460*/  @!P5 FMUL R24, R24, 16777216 ;  /* 0x4b8000001818d820 */ /* 0x000fe40000400000 */
[----:B------:R-:W-:Y:S02]  /*0470*/  @P2 FMUL R29, R29, 0.25 ;  /* 0x3e8000001d1d2820 */ /* 0x000fe40000400000 */
[----:B------:R-:W-:-:S02]  /*0480*/  @!P1 FMUL R23, R23, 16777216 ;  /* 0x4b80000017179820 */ /* 0x000fc40000400000 */
[----:B------:R-:W-:Y:S01]  /*0490*/  @!P3 FMUL R29, R29, 16777216 ;  /* 0x4b8000001d1db820 */ /* 0x000fe20000400000 */
[----:B------:R-:W1:Y:S01]  /*04a0*/  MUFU.RCP R6, R28 ;  /* 0x0000001c00067308 */ /* 0x000e620000001000 */
[----:B------:R-:W-:Y:S01]  /*04b0*/  FADD R17, -R13, R17 ;  /* 0x000000110d117221 */ /* 0x000fe20000000100 */
[C---:B------:R-:W-:Y:S01]  /*04c0*/  FADD R13, -R14.reuse, R10 ;  /* 0x0000000a0e0d7221 */ /* 0x040fe20000000100 */
[----:B------:R-:W-:-:S05]  /*04d0*/  FADD R18, -R14, R18 ;  /* 0x000000120e127221 */ /* 0x000fca0000000100 */
[----:B------:R2:W3:Y:S01]  /*04e0*/  MUFU.RCP R4, R29 ;  /* 0x0000001d00047308 */ /* 0x0004e20000001000 */
[----:B------:R-:W-:Y:S01]  /*04f0*/  FADD R14, -R15, R11 ;  /* 0x0000000b0f0e7221 */ /* 0x000fe20000000100 */
[----:B------:R-:W-:-:S06]  /*0500*/  FSEL R25, R7, 1, P2 ;  /* 0x3f80000007197808 */ /* 0x000fcc0001000000 */
[----:B------:R-:W4:Y:S01]  /*0510*/  MUFU.RCP R24, R24 ;  /* 0x0000001800187308 */ /* 0x000f220000001000 */
[----:B------:R-:W-:-:S07]  /*0520*/  FSEL R11, R7, 1, P4 ;  /* 0x3f800000070b7808 */ /* 0x000fce0002000000 */
[----:B------:R-:W5:Y:S01]  /*0530*/  MUFU.RCP R23, R23 ;  /* 0x0000001700177308 */ /* 0x000f620000001000 */
[----:B------:R-:W-:Y:S01]  /*0540*/  FSEL R10, R7, 1, P6 ;  /* 0x3f800000070a7808 */ /* 0x000fe20003000000 */
[----:B------:R-:W-:Y:S01]  /*0550*/  @!P3 FMUL R25, R25, 16777216 ;  /* 0x4b8000001919b820 */ /* 0x000fe20000400000 */
[----:B------:R-:W-:-:S03]  /*0560*/  @!P5 FMUL R11, R11, 16777216 ;  /* 0x4b8000000b0bd820 */ /* 0x000fc60000400000 */
[----:B------:R-:W-:Y:S01]  /*0570*/  @!P1 FMUL R10, R10, 16777216 ;  /* 0x4b8000000a0a9820 */ /* 0x000fe20000400000 */
[----:B------:R-:W-:Y:S01]  /*0580*/  FADD R19, -R15, R19 ;  /* 0x000000130f137221 */ /* 0x000fe20000000100 */
[----:B--2---:R-:W-:-:S04]  /*0590*/  IMAD.WIDE R28, R20, 0x4, R26 ;  /* 0x00000004141c7825 */ /* 0x004fc800078e021a */
[----:B-1----:R-:W-:Y:S01]  /*05a0*/  FMUL R15, R6, R5 ;  /* 0x00000005060f7220 */ /* 0x002fe20000400000 */
[----:B---3--:R-:W-:Y:S01]  /*05b0*/  FMUL R25, R4, R25 ;  /* 0x0000001904197220 */ /* 0x008fe20000400000 */
[----:B----4-:R-:W-:Y:S01]  /*05c0*/  FMUL R24, R24, R11 ;  /* 0x0000000b18187220 */ /* 0x010fe20000400000 */
[----:B0-----:R-:W-:Y:S01]  /*05d0*/  IMAD.WIDE R26, R20, 0x4, R8 ;  /* 0x00000004141a7825 */ /* 0x001fe200078e0208 */
[----:B------:R-:W-:Y:S02]  /*05e0*/  CS2R R4, SRZ ;  /* 0x0000000000047805 */ /* 0x000fe4000001ff00 */
[----:B------:R-:W-:Y:S01]  /*05f0*/  CS2R R6, SRZ ;  /* 0x0000000000067805 */ /* 0x000fe2000001ff00 */
[----:B-----5:R-:W-:Y:S01]  /*0600*/  FMUL R23, R23, R10 ;  /* 0x0000000a17177220 */ /* 0x020fe20000400000 */
[----:B------:R-:W-:Y:S02]  /*0610*/  CS2R R8, SRZ ;  /* 0x0000000000087805 */ /* 0x000fe4000001ff00 */
[----:B------:R-:W-:-:S02]  /*0620*/  CS2R R10, SRZ ;  /* 0x00000000000a7805 */ /* 0x000fc4000001ff00 */
[----:B------:R-:W2:Y:S04]  /*0630*/  @!P0 LDG.E.EL.128 R4, desc[UR6][R28.64] ;  /* 0x000000061c048981 */ /* 0x000ea8000c2e1d00 */
[----:B------:R0:W2:Y:S01]  /*0640*/  @!P0 LDG.E.EL.128 R8, desc[UR6][R26.64] ;  /* 0x000000061a088981 */ /* 0x0000a2000c2e1d00 */
[----:B------:R-:W0:Y:S01]  /*0650*/  S2R R20, SR_TID.X ;  /* 0x0000000000147919 */ /* 0x000e220000002100 */
[----:B------:R-:W1:Y:S01]  /*0660*/  S2UR UR5, SR_CgaCtaId ;  /* 0x00000000000579c3 */ /* 0x000e620000008800 */
[C---:B------:R-:W-:Y:S01]  /*0670*/  FMUL R17, R25.reuse, R17 ;  /* 0x0000001119117220 */ /* 0x040fe20000400000 */
[----:B------:R-:W-:Y:S01]  /*0680*/  FMUL R12, R25, R12 ;  /* 0x0000000c190c7220 */ /* 0x000fe20000400000 */
[C---:B------:R-:W-:Y:S01]  /*0690*/  FMUL R25, R15.reuse, R16 ;  /* 0x000000100f197220 */ /* 0x040fe20000400000 */
[----:B------:R-:W-:Y:S01]  /*06a0*/  UMOV UR4, 0x400 ;  /* 0x0000040000047882 */ /* 0x000fe20000000000 */
[----:B------:R-:W-:Y:S01]  /*06b0*/  FMUL R15, R15, R22 ;  /* 0x000000160f0f7220 */ /* 0x000fe20000400000 */
[----:B------:R-:W-:Y:S01]  /*06c0*/  FMUL R13, R24, R13 ;  /* 0x0000000d180d7220 */ /* 0x000fe20000400000 */
[----:B------:R-:W-:Y:S01]  /*06d0*/  FMUL R14, R23, R14 ;  /* 0x0000000e170e7220 */ /* 0x000fe20000400000 */
[----:B-1----:R-:W-:Y:S01]  /*06e0*/  UPRMT UR4, UR5, 0x654, UR4 ;  /* 0x0000065405047896 */ /* 0x002fe20008000004 */
[----:B0-----:R-:W-:-:S05]  /*06f0*/  IMAD.SHL.U32 R26, R20, 0x80, RZ ;  /* 0x00000080141a7824 */ /* 0x001fca00078e00ff */
[----:B------:R-:W-:-:S04]  /*0700*/  LOP3.LUT R16, R26, 0x380, RZ, 0xc0, !PT ;  /* 0x000003801a107812 */ /* 0x000fc800078ec0ff */
[C---:B------:R-:W-:Y:S02]  /*0710*/  LOP3.LUT R22, R16.reuse, 0x20, RZ, 0xfc, !PT ;  /* 0x0000002010167812 */ /* 0x040fe400078efcff */
[C---:B------:R-:W-:Y:S02]  /*0720*/  LOP3.LUT R26, R16.reuse, 0x40, RZ, 0xfc, !PT ;  /* 0x00000040101a7812 */ /* 0x040fe400078efcff */
[----:B------:R-:W-:Y:S02]  /*0730*/  LOP3.LUT R27, R16, 0x60, RZ, 0xfc, !PT ;  /* 0x00000060101b7812 */ /* 0x000fe400078efcff */
[----:B------:R-:W-:-:S04]  /*0740*/  SHF.R.U32.HI R20, RZ, 0x1, R20 ;  /* 0x00000001ff147819 */ /* 0x000fc80000011614 */
[----:B------:R-:W-:Y:S02]  /*0750*/  LOP3.LUT R20, R20, 0x3c, RZ, 0xc0, !PT ;  /* 0x0000003c14147812 */ /* 0x000fe400078ec0ff */
[----:B------:R-:W-:Y:S01]  /*0760*/  LOP3.LUT R0, R0, 0x1c, R21, 0xf8, !PT ;  /* 0x0000001c00007812 */ /* 0x000fe200078ef815 */
[-CC-:B--2---:R-:W-:Y:S01]  /*0770*/  FFMA R15, R15, R4.reuse, R8.reuse ;  /* 0x000000040f0f7223 */ /* 0x184fe20000000008 */
[----:B------:R-:W-:Y:S01]  /*0780*/  FFMA R4, R25, R4, R8 ;  /* 0x0000000419047223 */ /* 0x000fe20000000008 */
[C---:B------:R-:W-:Y:S02]  /*0790*/  LOP3.LUT R25, R16.reuse, R3, RZ, 0xfc, !PT ;  /* 0x0000000310197212 */ /* 0x040fe400078efcff */
[----:B------:R-:W-:Y:S01]  /*07a0*/  LEA.HI R8, R16, UR4, RZ, 0x1d ;  /* 0x0000000410087c11 */ /* 0x000fe2000f8fe8ff */
[----:B------:R-:W-:Y:S01]  /*07b0*/  FFMA R12, R12, R5, R9 ;  /* 0x000000050c0c7223 */ /* 0x000fe20000000009 */
[----:B------:R-:W-:Y:S01]  /*07c0*/  LEA.HI R16, R22, UR4, RZ, 0x1d ;  /* 0x0000000416107c11 */ /* 0x000fe2000f8fe8ff */
[--C-:B------:R-:W-:Y:S01]  /*07d0*/  FFMA R13, R13, R6, R10.reuse ;  /* 0x000000060d0d7223 */ /* 0x100fe2000000000a */
[----:B------:R-:W-:Y:S01]  /*07e0*/  LEA.HI R22, R26, UR4, RZ, 0x1d ;  /* 0x000000041a167c11 */ /* 0x000fe2000f8fe8ff */
[----:B------:R-:W-:Y:S01]  /*07f0*/  FFMA R14, R14, R7, R11 ;  /* 0x000000070e0e7223 */ /* 0x000fe2000000000b */
[----:B------:R-:W-:Y:S01]  /*0800*/  LEA.HI R26, R27, UR4, RZ, 0x1d ;  /* 0x000000041b1a7c11 */ /* 0x000fe2000f8fe8ff */
[----:B------:R-:W-:Y:S01]  /*0810*/  FMUL R27, R24, R18 ;  /* 0x00000012181b7220 */ /* 0x000fe20000400000 */
[----:B------:R-:W-:Y:S01]  /*0820*/  FMUL R18, R23, R19 ;  /* 0x0000001317127220 */ /* 0x000fe20000400000 */
[----:B------:R-:W-:Y:S01]  /*0830*/  FSETP.GEU.AND P3, PT, R15, RZ, PT ;  /* 0x000000ff0f00720b */ /* 0x000fe20003f6e000 */
[----:B------:R-:W-:Y:S01]  /*0840*/  FFMA R17, R17, R5, R9 ;  /* 0x0000000511117223 */ /* 0x000fe20000000009 */
[----:B------:R-:W-:Y:S01]  /*0850*/  FSETP.GEU.AND P2, PT, R12, RZ, PT ;  /* 0x000000ff0c00720b */ /* 0x000fe20003f4e000 */
[----:B------:R-:W-:Y:S01]  /*0860*/  FFMA R27, R27, R6, R10 ;  /* 0x000000061b1b7223 */ /* 0x000fe2000000000a */
[----:B------:R-:W-:Y:S01]  /*0870*/  FSETP.GEU.AND P1, PT, R13, RZ, PT ;  /* 0x000000ff0d00720b */ /* 0x000fe20003f2e000 */
[----:B------:R-:W-:Y:S01]  /*0880*/  FFMA R18, R18, R7, R11 ;  /* 0x0000000712127223 */ /* 0x000fe2000000000b */
[----:B------:R-:W-:-:S02]  /*0890*/  FSETP.GEU.AND P0, PT, R14, RZ, PT ;  /* 0x000000ff0e00720b */ /* 0x000fc40003f0e000 */
[----:B------:R-:W-:Y:S01]  /*08a0*/  FSEL R15, R15, RZ, P3 ;  /* 0x000000ff0f0f7208 */ /* 0x000fe20001800000 */
[C---:B------:R-:W-:Y:S01]  /*08b0*/  IMAD R16, R25.reuse, 0x4, R16 ;  /* 0x0000000419107824 */ /* 0x040fe200078e0210 */
[C---:B------:R-:W-:Y:S02]  /*08c0*/  LEA R8, R25.reuse, R8, 0x2 ;  /* 0x0000000819087211 */ /* 0x040fe400078e10ff */
[----:B------:R-:W-:Y:S02]  /*08d0*/  FSEL R5, R12, RZ, P2 ;  /* 0x000000ff0c057208 */ /* 0x000fe40001000000 */
[----:B------:R-:W-:Y:S01]  /*08e0*/  FSETP.GEU.AND P3, PT, R4, RZ, PT ;  /* 0x000000ff0400720b */ /* 0x000fe20003f6e000 */
[----:B------:R-:W-:Y:S01]  /*08f0*/  IMAD R22, R25, 0x4, R22 ;  /* 0x0000000419167824 */ /* 0x000fe200078e0216 */
[----:B------:R-:W-:Y:S02]  /*0900*/  FSEL R13, R13, RZ, P1 ;  /* 0x000000ff0d0d7208 */ /* 0x000fe40000800000 */
[----:B------:R-:W-:Y:S01]  /*0910*/  FSETP.GEU.AND P2, PT, R17, RZ, PT ;  /* 0x000000ff1100720b */ /* 0x000fe20003f4e000 */
[----:B------:R-:W-:Y:S01]  /*0920*/  IMAD R25, R25, 0x4, R26 ;  /* 0x0000000419197824 */ /* 0x000fe200078e021a */
[----:B------:R-:W-:-:S02]  /*0930*/  FSEL R14, R14, RZ, P0 ;  /* 0x000000ff0e0e7208 */ /* 0x000fc40000000000 */
[----:B------:R-:W-:Y:S02]  /*0940*/  FSETP.GEU.AND P1, PT, R27, RZ, PT ;  /* 0x000000ff1b00720b */ /* 0x000fe40003f2e000 */
[----:B------:R-:W-:Y:S01]  /*0950*/  FSETP.GEU.AND P0, PT, R18, RZ, PT ;  /* 0x000000ff1200720b */ /* 0x000fe20003f0e000 */
[----:B------:R-:W-:Y:S01]  /*0960*/  STS [R8], R15 ;  /* 0x0000000f08007388 */ /* 0x000fe20000000800 */
[----:B------:R-:W-:Y:S02]  /*0970*/  FSEL R9, R4, RZ, P3 ;  /* 0x000000ff04097208 */ /* 0x000fe40001800000 */
[----:B------:R-:W-:Y:S01]  /*0980*/  FSEL R17, R17, RZ, P2 ;  /* 0x000000ff11117208 */ /* 0x000fe20001000000 */
[----:B------:R-:W-:Y:S01]  /*0990*/  STS [R16+0x80], R5 ;  /* 0x0000800510007388 */ /* 0x000fe20000000800 */
[----:B------:R-:W-:Y:S02]  /*09a0*/  FSEL R27, R27, RZ, P1 ;  /* 0x000000ff1b1b7208 */ /* 0x000fe40000800000 */
[----:B------:R-:W-:Y:S01]  /*09b0*/  FSEL R18, R18, RZ, P0 ;  /* 0x000000ff12127208 */ /* 0x000fe20000000000 */
[----:B------:R-:W-:Y:S04]  /*09c0*/  STS [R22+0x100], R13 ;  /* 0x0001000d16007388 */ /* 0x000fe80000000800 */
[----:B------:R-:W-:Y:S04]  /*09d0*/  STS [R25+0x180], R14 ;  /* 0x0001800e19007388 */ /* 0x000fe80000000800 */
[----:B------:R0:W-:Y:S04]  /*09e0*/  STS [R8+0x40], R9 ;  /* 0x0000400908007388 */ /* 0x0001e80000000800 */
[----:B------:R-:W-:Y:S04]  /*09f0*/  STS [R16+0xc0], R17 ;  /* 0x0000c01110007388 */ /* 0x000fe80000000800 */
[----:B------:R-:W-:Y:S01]  /*0a00*/  STS [R22+0x140], R27 ;  /* 0x0001401b16007388 */ /* 0x000fe20000000800 */
[----:B------:R-:W-:Y:S01]  /*0a10*/  VIADD R7, R20, UR4 ;  /* 0x0000000414077c36 */ /* 0x000fe20008000000 */
[----:B------:R-:W-:Y:S01]  /*0a20*/  LOP3.LUT R10, R21, 0x1fc, RZ, 0xc0, !PT ;  /* 0x000001fc150a7812 */ /* 0x000fe200078ec0ff */
[----:B0-----:R-:W0:Y:S01]  /*0a30*/  LDC.64 R8, c[0x0][0x238] ;  /* 0x00008e00ff087b82 */ /* 0x001e220000000a00 */
[----:B------:R-:W-:Y:S02]  /*0a40*/  STS [R25+0x1c0], R18 ;  /* 0x0001c01219007388 */ /* 0x000fe40000000800 */
[----:B------:R-:W-:-:S05]  /*0a50*/  LEA R14, R10, R7, 0x2 ;  /* 0x000000070a0e7211 */ /* 0x000fca00078e10ff */
[----:B------:R-:W-:Y:S01]  /*0a60*/  BAR.SYNC.DEFER_BLOCKING 0x0 ;  /* 0x0000000000007b1d */ /* 0x000fe20000010000 */
[----:B------:R-:W-:-:S05]  /*0a70*/  LOP3.LUT R11, R2, R3, RZ, 0xfc, !PT ;  /* 0x00000003020b7212 */ /* 0x000fca00078efcff */
[----:B------:R-:W-:Y:S01]  /*0a80*/  IMAD.HI R12, R11, 0x2aaaaaab, RZ ;  /* 0x2aaaaaab0b0c7827 */ /* 0x000fe200078e02ff */
[----:B------:R-:W-:Y:S04]  /*0a90*/  LDS R4, [R14] ;  /* 0x000000000e047984 */ /* 0x000fe80000000800 */
[----:B------:R-:W-:Y:S04]  /*0aa0*/  LDS R5, [R14+0x4] ;  /* 0x000004000e057984 */ /* 0x000fe80000000800 */
[----:B------:R-:W-:Y:S04]  /*0ab0*/  LDS R6, [R14+0x8] ;  /* 0x000008000e067984 */ /* 0x000fe80000000800 */
[----:B------:R-:W1:Y:S01]  /*0ac0*/  LDS R7, [R14+0xc] ;  /* 0x00000c000e077984 */ /* 0x000e620000000800 */
[----:B------:R-:W-:-:S02]  /*0ad0*/  SHF.R.U32.HI R13, RZ, 0x1f, R12 ;  /* 0x0000001fff0d7819 */ /* 0x000fc4000001160c */
[----:B------:R-:W-:Y:S02]  /*0ae0*/  ISETP.GE.AND P0, PT, R0, 0x40, PT ;  /* 0x000000400000780c */ /* 0x000fe40003f06270 */
[----:B------:R-:W-:Y:S02]  /*0af0*/  LEA.HI.SX32 R12, R12, R13, 0x1b ;  /* 0x0000000d0c0c7211 */ /* 0x000fe400078fdaff */
[----:B------:R-:W-:-:S03]  /*0b00*/  ISETP.LT.AND P1, PT, R11, 0x300, !P0 ;  /* 0x000003000b00780c */ /* 0x000fc60004721270 */
[----:B------:R-:W-:Y:S01]  /*0b10*/  IMAD R13, R12, -0xc0, R11 ;  /* 0xffffff400c0d7824 */ /* 0x000fe200078e020b */
[----:B------:R-:W-:Y:S02]  /*0b20*/  LOP3.LUT R11, R2, 0x10, R3, 0xfe, !PT ;  /* 0x00000010020b7812 */ /* 0x000fe400078efe03 */
[----:B------:R-:W-:Y:S01]  /*0b30*/  LOP3.LUT R15, R10, 0x200, RZ, 0xfc, !PT ;  /* 0x000002000a0f7812 */ /* 0x000fe200078efcff */
[----:B------:R-:W-:Y:S01]  /*0b40*/  IMAD R13, R13, 0x40, R0 ;  /* 0x000000400d0d7824 */ /* 0x000fe200078e0200 */
[----:B------:R-:W-:Y:S02]  /*0b50*/  ISETP.LT.AND P0, PT, R11, 0x300, !P0 ;  /* 0x000003000b00780c */ /* 0x000fe40004701270 */
[----:B------:R-:W-:Y:S01]  /*0b60*/  SHF.R.U32.HI R15, RZ, 0x3, R15 ;  /* 0x00000003ff0f7819 */ /* 0x000fe2000001160f */
[----:B------:R-:W-:-:S03]  /*0b70*/  IMAD R3, R12, 0x20000, R13 ;  /* 0x000200000c037824 */ /* 0x000fc600078e020d */
[----:B------:R-:W-:Y:S01]  /*0b80*/  LOP3.LUT R15, R15, 0x7c, RZ, 0xc0, !PT ;  /* 0x0000007c0f0f7812 */ /* 0x000fe200078ec0ff */
[----:B0-----:R-:W-:-:S04]  /*0b90*/  IMAD.WIDE R2, R3, 0x4, R8 ;  /* 0x0000000403027825 */ /* 0x001fc800078e0208 */
[----:B------:R-:W-:-:S05]  /*0ba0*/  VIADD R15, R15, UR4 ;  /* 0x000000040f0f7c36 */ /* 0x000fca0008000000 */
[----:B------:R-:W-:Y:S01]  /*0bb0*/  LEA R15, R10, R15, 0x2 ;  /* 0x0000000f0a0f7211 */ /* 0x000fe200078e10ff */
[----:B-1----:R0:W-:Y:S02]  /*0bc0*/  @P1 STG.E.128 desc[UR6][R2.64], R4 ;  /* 0x0000000402001986 */ /* 0x0021e4000c101d06 */
[----:B0-----:R-:W-:Y:S05]  /*0bd0*/  @!P0 EXIT ;  /* 0x000000000000894d */ /* 0x001fea0003800000 */
[----:B0-----:R-:W-:Y:S01]  /*0be0*/  LDS R4, [R15+0x800] ;  /* 0x000800000f047984 */ /* 0x001fe20000000800 */
[----:B------:R-:W-:-:S03]  /*0bf0*/  IMAD.HI R2, R11, 0x2aaaaaab, RZ ;  /* 0x2aaaaaab0b027827 */ /* 0x000fc600078e02ff */
[----:B------:R-:W-:Y:S02]  /*0c00*/  LDS R5, [R15+0x804] ;  /* 0x000804000f057984 */ /* 0x000fe40000000800 */
[----:B------:R-:W-:Y:S02]  /*0c10*/  SHF.R.U32.HI R3, RZ, 0x1f, R2 ;  /* 0x0000001fff037819 */ /* 0x000fe40000011602 */
[----:B------:R-:W-:Y:S02]  /*0c20*/  LDS R6, [R15+0x808] ;  /* 0x000808000f067984 */ /* 0x000fe40000000800 */
[----:B------:R-:W-:Y:S02]  /*0c30*/  LEA.HI.SX32 R2, R2, R3, 0x1b ;  /* 0x0000000302027211 */ /* 0x000fe400078fdaff */
[----:B------:R-:W0:Y:S03]  /*0c40*/  LDS R7, [R15+0x80c] ;  /* 0x00080c000f077984 */ /* 0x000e260000000800 */
[----:B------:R-:W-:-:S04]  /*0c50*/  IMAD R11, R2, -0xc0, R11 ;  /* 0xffffff40020b7824 */ /* 0x000fc800078e020b */
[----:B------:R-:W-:-:S04]  /*0c60*/  IMAD R11, R11, 0x40, R0 ;  /* 0x000000400b0b7824 */ /* 0x000fc800078e0200 */
[----:B------:R-:W-:-:S04]  /*0c70*/  IMAD R11, R2, 0x20000, R11 ;  /* 0x00020000020b7824 */ /* 0x000fc800078e020b */
[----:B------:R-:W-:-:S05]  /*0c80*/  IMAD.WIDE R8, R11, 0x4, R8 ;  /* 0x000000040b087825 */ /* 0x000fca00078e0208 */
[----:B0-----:R-:W-:Y:S01]  /*0c90*/  STG.E.128 desc[UR6][R8.64], R4 ;  /* 0x0000000408007986 */ /* 0x001fe2000c101d06 */
[----:B------:R-:W-:Y:S05]  /*0ca0*/  EXIT ;  /* 0x000000000000794d */ /* 0x000fea0003800000 */
.L_x_0:
[----:B------:R-:W-:-:S00]  /*0cb0*/  BRA `(.L_x_0) ;  /* 0xfffffffc00fc7947 */ /* 0x000fc0000383ffff */
[----:B------:R-:W-:-:S00]  /*0cc0*/  NOP ;  /* 0x0000000000007918 */ /* 0x000fc00000000000 */
        /* <DEDUP_REMOVED lines=11> */
.L_x_1:


//--------------------- .nv.global.init           --------------------------
	.section	.nv.global.init,"aw",@progbits
.nv.global.init:
	.type		_$_str,@object
	.size		_$_str,(_$_str_$_2 - _$_str)
_$_str:
        /*0000*/ 	.byte	0x5f, 0x5f, 0x43, 0x55, 0x44, 0x41, 0x5f, 0x46, 0x54, 0x5a, 0x00
	.type		_$_str_$_2,@object
	.size		_$_str_$_2,(.L_1 - _$_str_$_2)
_$_str_$_2:
        /*000b*/ 	.byte	0x5f, 0x5f, 0x43, 0x55, 0x44, 0x41, 0x5f, 0x50, 0x52, 0x45, 0x43, 0x5f, 0x53, 0x51, 0x52, 0x54
        /*001b*/ 	.byte	0x00
.L_1:


//--------------------- .nv.shared.triton_poi_fused__native_batch_norm_legit_no_training_relu_52 --------------------------
	.section	.nv.shared.triton_poi_fused__native_batch_norm_legit_no_training_relu_52,"aw",@nobits
	.sectionflags	@""
	.align	16
	.zero		1024


//--------------------- .nv.constant0.triton_poi_fused__native_batch_norm_legit_no_training_relu_52 --------------------------
	.section	.nv.constant0.triton_poi_fused__native_batch_norm_legit_no_training_relu_52,"a",@progbits
	.sectionflags	@""
	.align	4
.nv.constant0.triton_poi_fused__native_batch_norm_legit_no_training_relu_52:
	.zero		584
